//
// Generated by NVIDIA NVVM Compiler
//
// Compiler Build ID: CL-36424714
// Cuda compilation tools, release 13.0, V13.0.88
// Based on NVVM 20.0.0
//

.version 9.0
.target sm_100
.address_size 64

	// .globl	_Z14stress_computePf

.visible .entry _Z14stress_computePf(
	.param .u64 .ptr .align 1 _Z14stress_computePf_param_0
)
{
	.reg .pred 	%p<5>;
	.reg .b32 	%r<18>;
	.reg .b32 	%f<15>;
	.reg .b64 	%rd<7>;

	ld.param.u64 	%rd2, [_Z14stress_computePf_param_0];
	mov.u32 	%r5, %ctaid.x;
	mov.u32 	%r6, %ntid.x;
	mov.u32 	%r7, %tid.x;
	mad.lo.s32 	%r1, %r5, %r6, %r7;
	mov.u32 	%r8, %ctaid.y;
	mov.u32 	%r9, %ntid.y;
	mov.u32 	%r10, %tid.y;
	mad.lo.s32 	%r11, %r8, %r9, %r10;
	setp.gt.s32 	%p1, %r1, 1023;
	setp.gt.u32 	%p2, %r11, 1023;
	or.pred  	%p3, %p1, %p2;
	@%p3 bra 	$L__BB0_4;
	cvta.to.global.u64 	%rd3, %rd2;
	shl.b32 	%r13, %r1, 10;
	add.s32 	%r14, %r13, %r11;
	mul.wide.s32 	%rd4, %r14, 4;
	add.s64 	%rd1, %rd3, %rd4;
	ld.global.f32 	%f5, [%rd1];
	shl.b32 	%r15, %r11, 10;
	add.s32 	%r16, %r15, %r1;
	mul.wide.s32 	%rd5, %r16, 4;
	add.s64 	%rd6, %rd3, %rd5;
	ld.global.f32 	%f6, [%rd6];
	mul.f32 	%f1, %f5, %f6;
	mov.f32 	%f14, 0f00000000;
	mov.b32 	%r17, 0;
$L__BB0_2:
	add.f32 	%f7, %f14, %f1;
	add.f32 	%f8, %f7, %f1;
	add.f32 	%f9, %f8, %f1;
	add.f32 	%f10, %f9, %f1;
	add.f32 	%f11, %f10, %f1;
	add.f32 	%f12, %f11, %f1;
	add.f32 	%f13, %f12, %f1;
	add.f32 	%f14, %f13, %f1;
	add.s32 	%r17, %r17, 8;
	setp.ne.s32 	%p4, %r17, 1000;
	@%p4 bra 	$L__BB0_2;
	st.global.f32 	[%rd1], %f14;
$L__BB0_4:
	ret;

}
	// .globl	_Z13stress_memoryPf
.visible .entry _Z13stress_memoryPf(
	.param .u64 .ptr .align 1 _Z13stress_memoryPf_param_0
)
{
	.reg .pred 	%p<5>;
	.reg .b32 	%r<16>;
	.reg .b32 	%f<12>;
	.reg .b64 	%rd<5>;

	ld.param.u64 	%rd2, [_Z13stress_memoryPf_param_0];
	mov.u32 	%r5, %ctaid.x;
	mov.u32 	%r6, %ntid.x;
	mov.u32 	%r7, %tid.x;
	mad.lo.s32 	%r1, %r5, %r6, %r7;
	mov.u32 	%r8, %ctaid.y;
	mov.u32 	%r9, %ntid.y;
	mov.u32 	%r10, %tid.y;
	mad.lo.s32 	%r11, %r8, %r9, %r10;
	setp.gt.s32 	%p1, %r1, 1023;
	setp.gt.u32 	%p2, %r11, 1023;
	or.pred  	%p3, %p1, %p2;
	@%p3 bra 	$L__BB1_4;
	cvta.to.global.u64 	%rd3, %rd2;
	shl.b32 	%r13, %r1, 10;
	add.s32 	%r14, %r13, %r11;
	mul.wide.s32 	%rd4, %r14, 4;
	add.s64 	%rd1, %rd3, %rd4;
	ld.global.f32 	%f11, [%rd1];
	mov.b32 	%r15, 0;
$L__BB1_2:
	add.f32 	%f4, %f11, %f11;
	fma.rn.f32 	%f5, %f11, 0f40000000, %f4;
	add.f32 	%f6, %f5, %f5;
	fma.rn.f32 	%f7, %f5, 0f40000000, %f6;
	add.f32 	%f8, %f7, %f7;
	fma.rn.f32 	%f9, %f7, 0f40000000, %f8;
	add.f32 	%f10, %f9, %f9;
	fma.rn.f32 	%f11, %f9, 0f40000000, %f10;
	add.s32 	%r15, %r15, 8;
	setp.ne.s32 	%p4, %r15, 1000;
	@%p4 bra 	$L__BB1_2;
	st.global.f32 	[%rd1], %f11;
$L__BB1_4:
	ret;

}
	// .globl	_Z9stress_xuPf
.visible .entry _Z9stress_xuPf(
	.param .u64 .ptr .align 1 _Z9stress_xuPf_param_0
)
{
	.reg .pred 	%p<5>;
	.reg .b32 	%r<16>;
	.reg .b32 	%f<12>;
	.reg .b64 	%rd<5>;

	ld.param.u64 	%rd2, [_Z9stress_xuPf_param_0];
	mov.u32 	%r5, %ctaid.x;
	mov.u32 	%r6, %ntid.x;
	mov.u32 	%r7, %tid.x;
	mad.lo.s32 	%r1, %r5, %r6, %r7;
	mov.u32 	%r8, %ctaid.y;
	mov.u32 	%r9, %ntid.y;
	mov.u32 	%r10, %tid.y;
	mad.lo.s32 	%r11, %r8, %r9, %r10;
	setp.gt.s32 	%p1, %r1, 1023;
	setp.gt.u32 	%p2, %r11, 1023;
	or.pred  	%p3, %p1, %p2;
	@%p3 bra 	$L__BB2_4;
	cvta.to.global.u64 	%rd3, %rd2;
	shl.b32 	%r13, %r1, 10;
	add.s32 	%r14, %r13, %r11;
	mul.wide.s32 	%rd4, %r14, 4;
	add.s64 	%rd1, %rd3, %rd4;
	ld.global.f32 	%f11, [%rd1];
	mov.b32 	%r15, 0;
$L__BB2_2:
	sin.approx.f32 	%f4, %f11;
	sin.approx.f32 	%f5, %f4;
	sin.approx.f32 	%f6, %f5;
	sin.approx.f32 	%f7, %f6;
	sin.approx.f32 	%f8, %f7;
	sin.approx.f32 	%f9, %f8;
	sin.approx.f32 	%f10, %f9;
	sin.approx.f32 	%f11, %f10;
	add.s32 	%r15, %r15, 8;
	setp.ne.s32 	%p4, %r15, 1000;
	@%p4 bra 	$L__BB2_2;
	st.global.f32 	[%rd1], %f11;
$L__BB2_4:
	ret;

}
	// .globl	_Z13stress_atomicPf
.visible .entry _Z13stress_atomicPf(
	.param .u64 .ptr .align 1 _Z13stress_atomicPf_param_0
)
{
	.reg .pred 	%p<5>;
	.reg .b32 	%r<16>;
	.reg .b32 	%f<10>;
	.reg .b64 	%rd<5>;

	ld.param.u64 	%rd2, [_Z13stress_atomicPf_param_0];
	mov.u32 	%r5, %ctaid.x;
	mov.u32 	%r6, %ntid.x;
	mov.u32 	%r7, %tid.x;
	mad.lo.s32 	%r1, %r5, %r6, %r7;
	mov.u32 	%r8, %ctaid.y;
	mov.u32 	%r9, %ntid.y;
	mov.u32 	%r10, %tid.y;
	mad.lo.s32 	%r11, %r8, %r9, %r10;
	setp.gt.s32 	%p1, %r1, 1023;
	setp.gt.u32 	%p2, %r11, 1023;
	or.pred  	%p3, %p1, %p2;
	@%p3 bra 	$L__BB3_3;
	cvta.to.global.u64 	%rd3, %rd2;
	shl.b32 	%r13, %r1, 10;
	add.s32 	%r14, %r13, %r11;
	mul.wide.s32 	%rd4, %r14, 4;
	add.s64 	%rd1, %rd3, %rd4;
	ld.global.f32 	%f1, [%rd1];
	mov.b32 	%r15, 0;
$L__BB3_2:
	atom.global.add.f32 	%f2, [%rd1], %f1;
	atom.global.add.f32 	%f3, [%rd1], %f1;
	atom.global.add.f32 	%f4, [%rd1], %f1;
	atom.global.add.f32 	%f5, [%rd1], %f1;
	atom.global.add.f32 	%f6, [%rd1], %f1;
	atom.global.add.f32 	%f7, [%rd1], %f1;
	atom.global.add.f32 	%f8, [%rd1], %f1;
	atom.global.add.f32 	%f9, [%rd1], %f1;
	add.s32 	%r15, %r15, 8;
	setp.ne.s32 	%p4, %r15, 1000;
	@%p4 bra 	$L__BB3_2;
$L__BB3_3:
	ret;

}


// ===== COMPILED SASS (sm_100) =====

	.target	sm_100

	.elftype	@"ET_EXEC"


//--------------------- .note.nv.tkinfo           --------------------------
	.section	.note.nv.tkinfo,"",@"SHT_NOTE"
	.sectionflags	@"SHF_NOTE_NV_TKINFO"
	.tkinfo
        /*0018*/ 	.word	0x00000002
        /*0030*/ 	.string	""
        /*0030*/ 	.string	"ptxas"
        /*0030*/ 	.string	"Cuda compilation tools, release 13.0, V13.0.88"
        /*0030*/ 	.string	"Build cuda_13.0.r13.0/compiler.36424714_0"
        /*0030*/ 	.string	"-arch sm_100 -m 64 "



//--------------------- .note.nv.cuinfo           --------------------------
	.section	.note.nv.cuinfo,"",@"SHT_NOTE"
	.sectionflags	@"SHF_NOTE_NV_CUINFO"
        /*0018*/ 	.short	0x0002
        /*001a*/ 	.short	0x0064
        /*001c*/ 	.short	0x0082
	.zero		2


//--------------------- .nv.info                  --------------------------
	.section	.nv.info,"",@"SHT_CUDA_INFO"
	.align	4


	//----- nvinfo : EIATTR_REGCOUNT
	.align		4
        /*0000*/ 	.byte	0x04, 0x2f
        /*0002*/ 	.short	(.L_1 - .L_0)
	.align		4
.L_0:
        /*0004*/ 	.word	index@(_Z14stress_computePf)
        /*0008*/ 	.word	0x0000000c


	//----- nvinfo : EIATTR_FRAME_SIZE
	.align		4
.L_1:
        /*000c*/ 	.byte	0x04, 0x11
        /*000e*/ 	.short	(.L_3 - .L_2)
	.align		4
.L_2:
        /*0010*/ 	.word	index@(_Z14stress_computePf)
        /*0014*/ 	.word	0x00000000


	//----- nvinfo : EIATTR_REGCOUNT
	.align		4
.L_3:
        /*0018*/ 	.byte	0x04, 0x2f
        /*001a*/ 	.short	(.L_5 - .L_4)
	.align		4
.L_4:
        /*001c*/ 	.word	index@(_Z13stress_memoryPf)
        /*0020*/ 	.word	0x00000008


	//----- nvinfo : EIATTR_FRAME_SIZE
	.align		4
.L_5:
        /*0024*/ 	.byte	0x04, 0x11
        /*0026*/ 	.short	(.L_7 - .L_6)
	.align		4
.L_6:
        /*0028*/ 	.word	index@(_Z13stress_memoryPf)
        /*002c*/ 	.word	0x00000000


	//----- nvinfo : EIATTR_REGCOUNT
	.align		4
.L_7:
        /*0030*/ 	.byte	0x04, 0x2f
        /*0032*/ 	.short	(.L_9 - .L_8)
	.align		4
.L_8:
        /*0034*/ 	.word	index@(_Z9stress_xuPf)
        /*0038*/ 	.word	0x0000000d


	//----- nvinfo : EIATTR_FRAME_SIZE
	.align		4
.L_9:
        /*003c*/ 	.byte	0x04, 0x11
        /*003e*/ 	.short	(.L_11 - .L_10)
	.align		4
.L_10:
        /*0040*/ 	.word	index@(_Z9stress_xuPf)
        /*0044*/ 	.word	0x00000000


	//----- nvinfo : EIATTR_REGCOUNT
	.align		4
.L_11:
        /*0048*/ 	.byte	0x04, 0x2f
        /*004a*/ 	.short	(.L_13 - .L_12)
	.align		4
.L_12:
        /*004c*/ 	.word	index@(_Z13stress_atomicPf)
        /*0050*/ 	.word	0x00000008


	//----- nvinfo : EIATTR_FRAME_SIZE
	.align		4
.L_13:
        /*0054*/ 	.byte	0x04, 0x11
        /*0056*/ 	.short	(.L_15 - .L_14)
	.align		4
.L_14:
        /*0058*/ 	.word	index@(_Z13stress_atomicPf)
        /*005c*/ 	.word	0x00000000


	//----- nvinfo : EIATTR_MIN_STACK_SIZE
	.align		4
.L_15:
        /*0060*/ 	.byte	0x04, 0x12
        /*0062*/ 	.short	(.L_17 - .L_16)
	.align		4
.L_16:
        /*0064*/ 	.word	index@(_Z13stress_atomicPf)
        /*0068*/ 	.word	0x00000000


	//----- nvinfo : EIATTR_MIN_STACK_SIZE
	.align		4
.L_17:
        /*006c*/ 	.byte	0x04, 0x12
        /*006e*/ 	.short	(.L_19 - .L_18)
	.align		4
.L_18:
        /*0070*/ 	.word	index@(_Z9stress_xuPf)
        /*0074*/ 	.word	0x00000000


	//----- nvinfo : EIATTR_MIN_STACK_SIZE
	.align		4
.L_19:
        /*0078*/ 	.byte	0x04, 0x12
        /*007a*/ 	.short	(.L_21 - .L_20)
	.align		4
.L_20:
        /*007c*/ 	.word	index@(_Z13stress_memoryPf)
        /*0080*/ 	.word	0x00000000


	//----- nvinfo : EIATTR_MIN_STACK_SIZE
	.align		4
.L_21:
        /*0084*/ 	.byte	0x04, 0x12
        /*0086*/ 	.short	(.L_23 - .L_22)
	.align		4
.L_22:
        /*0088*/ 	.word	index@(_Z14stress_computePf)
        /*008c*/ 	.word	0x00000000
.L_23:


//--------------------- .nv.compat                --------------------------
	.section	.nv.compat,"",@"SHT_CUDA_COMPAT_INFO"
	.align	4
        /*0000*/ 	.byte	0x02, 0x09, 0x00, 0x00, 0x02, 0x02, 0x01, 0x00, 0x02, 0x05, 0x05, 0x00, 0x03, 0x07, 0x01, 0x01
        /*0010*/ 	.byte	0x02, 0x03, 0x00, 0x00, 0x02, 0x06, 0x01, 0x00, 0x04, 0x0b, 0x08, 0x00, 0x09, 0x00, 0x00, 0x00
        /*0020*/ 	.byte	0x00, 0x00, 0x00, 0x00


//--------------------- .nv.info._Z13stress_atomicPf --------------------------
	.section	.nv.info._Z13stress_atomicPf,"",@"SHT_CUDA_INFO"
	.sectionflags	@""
	.align	4


	//----- nvinfo : EIATTR_CUDA_API_VERSION
	.align		4
        /*0000*/ 	.byte	0x04, 0x37
        /*0002*/ 	.short	(.L_25 - .L_24)
.L_24:
        /*0004*/ 	.word	0x00000082


	//----- nvinfo : EIATTR_KPARAM_INFO
	.align		4
.L_25:
        /*0008*/ 	.byte	0x04, 0x17
        /*000a*/ 	.short	(.L_27 - .L_26)
.L_26:
        /*000c*/ 	.word	0x00000000
        /*0010*/ 	.short	0x0000
        /*0012*/ 	.short	0x0000
        /*0014*/ 	.byte	0x00, 0xf5, 0x21, 0x00


	//----- nvinfo : EIATTR_SPARSE_MMA_MASK
	.align		4
.L_27:
        /*0018*/ 	.byte	0x03, 0x50
        /*001a*/ 	.short	0x0000


	//----- nvinfo : EIATTR_MAXREG_COUNT
	.align		4
        /*001c*/ 	.byte	0x03, 0x1b
        /*001e*/ 	.short	0x00ff


	//----- nvinfo : EIATTR_MERCURY_ISA_VERSION
	.align		4
        /*0020*/ 	.byte	0x03, 0x5f
        /*0022*/ 	.short	0x0101


	//----- nvinfo : EIATTR_VRC_CTA_INIT_COUNT
	.align		4
        /*0024*/ 	.byte	0x02, 0x4a
	.zero		1
	.zero		1


	//----- nvinfo : EIATTR_EXIT_INSTR_OFFSETS
	.align		4
        /*0028*/ 	.byte	0x04, 0x1c
        /*002a*/ 	.short	(.L_29 - .L_28)


	//   ....[0]....
.L_28:
        /*002c*/ 	.word	0x000000b0


	//   ....[1]....
        /*0030*/ 	.word	0x00003f90


	//----- nvinfo : EIATTR_CBANK_PARAM_SIZE
	.align		4
.L_29:
        /*0034*/ 	.byte	0x03, 0x19
        /*0036*/ 	.short	0x0008


	//----- nvinfo : EIATTR_PARAM_CBANK
	.align		4
        /*0038*/ 	.byte	0x04, 0x0a
        /*003a*/ 	.short	(.L_31 - .L_30)
	.align		4
.L_30:
        /*003c*/ 	.word	index@(.nv.constant0._Z13stress_atomicPf)
        /*0040*/ 	.short	0x0380
        /*0042*/ 	.short	0x0008


	//----- nvinfo : EIATTR_SW_WAR
	.align		4
.L_31:
        /*0044*/ 	.byte	0x04, 0x36
        /*0046*/ 	.short	(.L_33 - .L_32)
.L_32:
        /*0048*/ 	.word	0x00000008
.L_33:


//--------------------- .nv.info._Z9stress_xuPf   --------------------------
	.section	.nv.info._Z9stress_xuPf,"",@"SHT_CUDA_INFO"
	.sectionflags	@""
	.align	4


	//----- nvinfo : EIATTR_CUDA_API_VERSION
	.align		4
        /*0000*/ 	.byte	0x04, 0x37
        /*0002*/ 	.short	(.L_35 - .L_34)
.L_34:
        /*0004*/ 	.word	0x00000082


	//----- nvinfo : EIATTR_KPARAM_INFO
	.align		4
.L_35:
        /*0008*/ 	.byte	0x04, 0x17
        /*000a*/ 	.short	(.L_37 - .L_36)
.L_36:
        /*000c*/ 	.word	0x00000000
        /*0010*/ 	.short	0x0000
        /*0012*/ 	.short	0x0000
        /*0014*/ 	.byte	0x00, 0xf5, 0x21, 0x00


	//----- nvinfo : EIATTR_SPARSE_MMA_MASK
	.align		4
.L_37:
        /*0018*/ 	.byte	0x03, 0x50
        /*001a*/ 	.short	0x0000


	//----- nvinfo : EIATTR_MAXREG_COUNT
	.align		4
        /*001c*/ 	.byte	0x03, 0x1b
        /*001e*/ 	.short	0x00ff


	//----- nvinfo : EIATTR_MERCURY_ISA_VERSION
	.align		4
        /*0020*/ 	.byte	0x03, 0x5f
        /*0022*/ 	.short	0x0101


	//----- nvinfo : EIATTR_VRC_CTA_INIT_COUNT
	.align		4
        /*0024*/ 	.byte	0x02, 0x4a
	.zero		1
	.zero		1


	//----- nvinfo : EIATTR_EXIT_INSTR_OFFSETS
	.align		4
        /*0028*/ 	.byte	0x04, 0x1c
        /*002a*/ 	.short	(.L_39 - .L_38)


	//   ....[0]....
.L_38:
        /*002c*/ 	.word	0x000000b0


	//   ....[1]....
        /*0030*/ 	.word	0x00007e20


	//----- nvinfo : EIATTR_CBANK_PARAM_SIZE
	.align		4
.L_39:
        /*0034*/ 	.byte	0x03, 0x19
        /*0036*/ 	.short	0x0008


	//----- nvinfo : EIATTR_PARAM_CBANK
	.align		4
        /*0038*/ 	.byte	0x04, 0x0a
        /*003a*/ 	.short	(.L_41 - .L_40)
	.align		4
.L_40:
        /*003c*/ 	.word	index@(.nv.constant0._Z9stress_xuPf)
        /*0040*/ 	.short	0x0380
        /*0042*/ 	.short	0x0008


	//----- nvinfo : EIATTR_SW_WAR
	.align		4
.L_41:
        /*0044*/ 	.byte	0x04, 0x36
        /*0046*/ 	.short	(.L_43 - .L_42)
.L_42:
        /*0048*/ 	.word	0x00000008
.L_43:


//--------------------- .nv.info._Z13stress_memoryPf --------------------------
	.section	.nv.info._Z13stress_memoryPf,"",@"SHT_CUDA_INFO"
	.sectionflags	@""
	.align	4


	//----- nvinfo : EIATTR_CUDA_API_VERSION
	.align		4
        /*0000*/ 	.byte	0x04, 0x37
        /*0002*/ 	.short	(.L_45 - .L_44)
.L_44:
        /*0004*/ 	.word	0x00000082


	//----- nvinfo : EIATTR_KPARAM_INFO
	.align		4
.L_45:
        /*0008*/ 	.byte	0x04, 0x17
        /*000a*/ 	.short	(.L_47 - .L_46)
.L_46:
        /*000c*/ 	.word	0x00000000
        /*0010*/ 	.short	0x0000
        /*0012*/ 	.short	0x0000
        /*0014*/ 	.byte	0x00, 0xf5, 0x21, 0x00


	//----- nvinfo : EIATTR_SPARSE_MMA_MASK
	.align		4
.L_47:
        /*0018*/ 	.byte	0x03, 0x50
        /*001a*/ 	.short	0x0000


	//----- nvinfo : EIATTR_MAXREG_COUNT
	.align		4
        /*001c*/ 	.byte	0x03, 0x1b
        /*001e*/ 	.short	0x00ff


	//----- nvinfo : EIATTR_MERCURY_ISA_VERSION
	.align		4
        /*0020*/ 	.byte	0x03, 0x5f
        /*0022*/ 	.short	0x0101


	//----- nvinfo : EIATTR_VRC_CTA_INIT_COUNT
	.align		4
        /*0024*/ 	.byte	0x02, 0x4a
	.zero		1
	.zero		1


	//----- nvinfo : EIATTR_EXIT_INSTR_OFFSETS
	.align		4
        /*0028*/ 	.byte	0x04, 0x1c
        /*002a*/ 	.short	(.L_49 - .L_48)


	//   ....[0]....
.L_48:
        /*002c*/ 	.word	0x000000b0


	//   ....[1]....
        /*0030*/ 	.word	0x00003fa0


	//----- nvinfo : EIATTR_CBANK_PARAM_SIZE
	.align		4
.L_49:
        /*0034*/ 	.byte	0x03, 0x19
        /*0036*/ 	.short	0x0008


	//----- nvinfo : EIATTR_PARAM_CBANK
	.align		4
        /*0038*/ 	.byte	0x04, 0x0a
        /*003a*/ 	.short	(.L_51 - .L_50)
	.align		4
.L_50:
        /*003c*/ 	.word	index@(.nv.constant0._Z13stress_memoryPf)
        /*0040*/ 	.short	0x0380
        /*0042*/ 	.short	0x0008


	//----- nvinfo : EIATTR_SW_WAR
	.align		4
.L_51:
        /*0044*/ 	.byte	0x04, 0x36
        /*0046*/ 	.short	(.L_53 - .L_52)
.L_52:
        /*0048*/ 	.word	0x00000008
.L_53:


//--------------------- .nv.info._Z14stress_computePf --------------------------
	.section	.nv.info._Z14stress_computePf,"",@"SHT_CUDA_INFO"
	.sectionflags	@""
	.align	4


	//----- nvinfo : EIATTR_CUDA_API_VERSION
	.align		4
        /*0000*/ 	.byte	0x04, 0x37
        /*0002*/ 	.short	(.L_55 - .L_54)
.L_54:
        /*0004*/ 	.word	0x00000082


	//----- nvinfo : EIATTR_KPARAM_INFO
	.align		4
.L_55:
        /*0008*/ 	.byte	0x04, 0x17
        /*000a*/ 	.short	(.L_57 - .L_56)
.L_56:
        /*000c*/ 	.word	0x00000000
        /*0010*/ 	.short	0x0000
        /*0012*/ 	.short	0x0000
        /*0014*/ 	.byte	0x00, 0xf5, 0x21, 0x00


	//----- nvinfo : EIATTR_SPARSE_MMA_MASK
	.align		4
.L_57:
        /*0018*/ 	.byte	0x03, 0x50
        /*001a*/ 	.short	0x0000


	//----- nvinfo : EIATTR_MAXREG_COUNT
	.align		4
        /*001c*/ 	.byte	0x03, 0x1b
        /*001e*/ 	.short	0x00ff


	//----- nvinfo : EIATTR_MERCURY_ISA_VERSION
	.align		4
        /*0020*/ 	.byte	0x03, 0x5f
        /*0022*/ 	.short	0x0101


	//----- nvinfo : EIATTR_VRC_CTA_INIT_COUNT
	.align		4
        /*0024*/ 	.byte	0x02, 0x4a
	.zero		1
	.zero		1


	//----- nvinfo : EIATTR_EXIT_INSTR_OFFSETS
	.align		4
        /*0028*/ 	.byte	0x04, 0x1c
        /*002a*/ 	.short	(.L_59 - .L_58)


	//   ....[0]....
.L_58:
        /*002c*/ 	.word	0x000000b0


	//   ....[1]....
        /*0030*/ 	.word	0x00003fd0


	//----- nvinfo : EIATTR_CBANK_PARAM_SIZE
	.align		4
.L_59:
        /*0034*/ 	.byte	0x03, 0x19
        /*0036*/ 	.short	0x0008


	//----- nvinfo : EIATTR_PARAM_CBANK
	.align		4
        /*0038*/ 	.byte	0x04, 0x0a
        /*003a*/ 	.short	(.L_61 - .L_60)
	.align		4
.L_60:
        /*003c*/ 	.word	index@(.nv.constant0._Z14stress_computePf)
        /*0040*/ 	.short	0x0380
        /*0042*/ 	.short	0x0008


	//----- nvinfo : EIATTR_SW_WAR
	.align		4
.L_61:
        /*0044*/ 	.byte	0x04, 0x36
        /*0046*/ 	.short	(.L_63 - .L_62)
.L_62:
        /*0048*/ 	.word	0x00000008
.L_63:


//--------------------- .nv.callgraph             --------------------------
	.section	.nv.callgraph,"",@"SHT_CUDA_CALLGRAPH"
	.align	4
	.sectionentsize	8
	.align		4
        /*0000*/ 	.word	0x00000000
	.align		4
        /*0004*/ 	.word	0xffffffff
	.align		4
        /*0008*/ 	.word	0x00000000
	.align		4
        /*000c*/ 	.word	0xfffffffe
	.align		4
        /*0010*/ 	.word	0x00000000
	.align		4
        /*0014*/ 	.word	0xfffffffd
	.align		4
        /*0018*/ 	.word	0x00000000
	.align		4
        /*001c*/ 	.word	0xfffffffc


//--------------------- .text._Z13stress_atomicPf --------------------------
	.section	.text._Z13stress_atomicPf,"ax",@progbits
	.align	128
        .global         _Z13stress_atomicPf
        .type           _Z13stress_atomicPf,@function
        .size           _Z13stress_atomicPf,(.L_x_4 - _Z13stress_atomicPf)
        .other          _Z13stress_atomicPf,@"STO_CUDA_ENTRY STV_DEFAULT"
_Z13stress_atomicPf:
.text._Z13stress_atomicPf:
[----:B------:R-:W-:Y:S01]  /*0000*/  LDC R1, c[0x0][0x37c] ;  /* 0x0000df00ff017b82 */ /* 0x000fe20000000800 */
[----:B------:R-:W0:Y:S07]  /*0010*/  S2R R2, SR_TID.Y ;  /* 0x0000000000027919 */ /* 0x000e2e0000002200 */
[----:B------:R-:W1:Y:S01]  /*0020*/  LDC R0, c[0x0][0x360] ;  /* 0x0000d800ff007b82 */ /* 0x000e620000000800 */
[----:B------:R-:W1:Y:S07]  /*0030*/  S2R R3, SR_TID.X ;  /* 0x0000000000037919 */ /* 0x000e6e0000002100 */
[----:B------:R-:W0:Y:S08]  /*0040*/  S2UR UR5, SR_CTAID.Y ;  /* 0x00000000000579c3 */ /* 0x000e300000002600 */
[----:B------:R-:W0:Y:S08]  /*0050*/  LDC R5, c[0x0][0x364] ;  /* 0x0000d900ff057b82 */ /* 0x000e300000000800 */
[----:B------:R-:W1:Y:S01]  /*0060*/  S2UR UR4, SR_CTAID.X ;  /* 0x00000000000479c3 */ /* 0x000e620000002500 */
[----:B0-----:R-:W-:-:S05]  /*0070*/  IMAD R5, R5, UR5, R2 ;  /* 0x0000000505057c24 */ /* 0x001fca000f8e0202 */
[----:B------:R-:W-:Y:S01]  /*0080*/  ISETP.GT.U32.AND P0, PT, R5, 0x3ff, PT ;  /* 0x000003ff0500780c */ /* 0x000fe20003f04070 */
[----:B-1----:R-:W-:-:S05]  /*0090*/  IMAD R0, R0, UR4, R3 ;  /* 0x0000000400007c24 */ /* 0x002fca000f8e0203 */
[----:B------:R-:W-:-:S13]  /*00a0*/  ISETP.GT.OR P0, PT, R0, 0x3ff, P0 ;  /* 0x000003ff0000780c */ /* 0x000fda0000704670 */
[----:B------:R-:W-:Y:S05]  /*00b0*/  @P0 EXIT ;  /* 0x000000000000094d */ /* 0x000fea0003800000 */
[----:B------:R-:W0:Y:S01]  /*00c0*/  LDC.64 R2, c[0x0][0x380] ;  /* 0x0000e000ff027b82 */ /* 0x000e220000000a00 */
[----:B------:R-:W1:Y:S01]  /*00d0*/  LDCU.64 UR4, c[0x0][0x358] ;  /* 0x00006b00ff0477ac */ /* 0x000e620008000a00 */
[----:B------:R-:W-:-:S05]  /*00e0*/  LEA R5, R0, R5, 0xa ;  /* 0x0000000500057211 */ /* 0x000fca00078e50ff */
[----:B0-----:R-:W-:-:S05]  /*00f0*/  IMAD.WIDE R2, R5, 0x4, R2 ;  /* 0x0000000405027825 */ /* 0x001fca00078e0202 */
[----:B-1----:R-:W2:Y:S04]  /*0100*/  LDG.E R5, desc[UR4][R2.64] ;  /* 0x0000000402057981 */ /* 0x002ea8000c1e1900 */
[----:B--2---:R-:W-:Y:S04]  /*0110*/  REDG.E.ADD.F32.FTZ.RN.STRONG.GPU desc[UR4][R2.64], R5 ;  /* 0x00000005020079a6 */ /* 0x004fe8000c12f304 */
[----:B------:R-:W-:Y:S04]  /*0120*/  REDG.E.ADD.F32.FTZ.RN.STRONG.GPU desc[UR4][R2.64], R5 ;  /* 0x00000005020079a6 */ /* 0x000fe8000c12f304 */
        /* <DEDUP_REMOVED lines=997> */
[----:B------:R-:W-:Y:S01]  /*3f80*/  REDG.E.ADD.F32.FTZ.RN.STRONG.GPU desc[UR4][R2.64], R5 ;  /* 0x00000005020079a6 */ /* 0x000fe2000c12f304 */
[----:B------:R-:W-:Y:S05]  /*3f90*/  EXIT ;  /* 0x000000000000794d */ /* 0x000fea0003800000 */
.L_x_0:
[----:B------:R-:W-:-:S00]  /*3fa0*/  BRA `(.L_x_0) ;  /* 0xfffffffc00fc7947 */ /* 0x000fc0000383ffff */
[----:B------:R-:W-:-:S00]  /*3fb0*/  NOP ;  /* 0x0000000000007918 */ /* 0x000fc00000000000 */
        /* <DEDUP_REMOVED lines=12> */
.L_x_4:


//--------------------- .text._Z9stress_xuPf      --------------------------
	.section	.text._Z9stress_xuPf,"ax",@progbits
	.align	128
        .global         _Z9stress_xuPf
        .type           _Z9stress_xuPf,@function
        .size           _Z9stress_xuPf,(.L_x_5 - _Z9stress_xuPf)
        .other          _Z9stress_xuPf,@"STO_CUDA_ENTRY STV_DEFAULT"
_Z9stress_xuPf:
.text._Z9stress_xuPf:
        /* <DEDUP_REMOVED lines=16> */
[----:B-1----:R-:W2:Y:S02]  /*0100*/  LDG.E R0, desc[UR4][R2.64] ;  /* 0x0000000402007981 */ /* 0x002ea4000c1e1900 */
[----:B--2---:R-:W-:-:S04]  /*0110*/  FMUL.RZ R4, R0, 0.15915493667125701904 ;  /* 0x3e22f98300047820 */ /* 0x004fc8000040c000 */
[----:B------:R-:W0:Y:S02]  /*0120*/  MUFU.SIN R0, R4 ;  /* 0x0000000400007308 */ /* 0x000e240000000400 */
[----:B0-----:R-:W-:-:S06]  /*0130*/  FMUL.RZ R5, R0, 0.15915493667125701904 ;  /* 0x3e22f98300057820 */ /* 0x001fcc000040c000 */
        /* <DEDUP_REMOVED lines=1997> */
[----:B0-----:R-:W-:Y:S01]  /*7e10*/  STG.E desc[UR4][R2.64], R5 ;  /* 0x0000000502007986 */ /* 0x001fe2000c101904 */
[----:B------:R-:W-:Y:S05]  /*7e20*/  EXIT ;  /* 0x000000000000794d */ /* 0x000fea0003800000 */
.L_x_1:
        /* <DEDUP_REMOVED lines=13> */
.L_x_5:


//--------------------- .text._Z13stress_memoryPf --------------------------
	.section	.text._Z13stress_memoryPf,"ax",@progbits
	.align	128
        .global         _Z13stress_memoryPf
        .type           _Z13stress_memoryPf,@function
        .size           _Z13stress_memoryPf,(.L_x_6 - _Z13stress_memoryPf)
        .other          _Z13stress_memoryPf,@"STO_CUDA_ENTRY STV_DEFAULT"
_Z13stress_memoryPf:
.text._Z13stress_memoryPf:
        /* <DEDUP_REMOVED lines=17> */
[----:B--2---:R-:W-:-:S04]  /*0110*/  FADD R5, R0, R0 ;  /* 0x0000000000057221 */ /* 0x004fc80000000000 */
[----:B------:R-:W-:-:S04]  /*0120*/  FFMA R5, R0, 2, R5 ;  /* 0x4000000000057823 */ /* 0x000fc80000000005 */
[----:B------:R-:W-:-:S04]  /*0130*/  FADD R0, R5, R5 ;  /* 0x0000000505007221 */ /* 0x000fc80000000000 */
        /* <DEDUP_REMOVED lines=996> */
[----:B------:R-:W-:-:S05]  /*3f80*/  FFMA R5, R0, 2, R5 ;  /* 0x4000000000057823 */ /* 0x000fca0000000005 */
[----:B------:R-:W-:Y:S01]  /*3f90*/  STG.E desc[UR4][R2.64], R5 ;  /* 0x0000000502007986 */ /* 0x000fe2000c101904 */
[----:B------:R-:W-:Y:S05]  /*3fa0*/  EXIT ;  /* 0x000000000000794d */ /* 0x000fea0003800000 */
.L_x_2:
        /* <DEDUP_REMOVED lines=13> */
.L_x_6:


//--------------------- .text._Z14stress_computePf --------------------------
	.section	.text._Z14stress_computePf,"ax",@progbits
	.align	128
        .global         _Z14stress_computePf
        .type           _Z14stress_computePf,@function
        .size           _Z14stress_computePf,(.L_x_7 - _Z14stress_computePf)
        .other          _Z14stress_computePf,@"STO_CUDA_ENTRY STV_DEFAULT"
_Z14stress_computePf:
.text._Z14stress_computePf:
        /* <DEDUP_REMOVED lines=14> */
[----:B------:R-:W-:Y:S02]  /*00e0*/  LEA R9, R5, R0, 0xa ;  /* 0x0000000005097211 */ /* 0x000fe400078e50ff */
[----:B------:R-:W-:-:S03]  /*00f0*/  LEA R7, R0, R5, 0xa ;  /* 0x0000000500077211 */ /* 0x000fc600078e50ff */
[----:B0-----:R-:W-:-:S04]  /*0100*/  IMAD.WIDE R4, R9, 0x4, R2 ;  /* 0x0000000409047825 */ /* 0x001fc800078e0202 */
[----:B------:R-:W-:Y:S02]  /*0110*/  IMAD.WIDE R2, R7, 0x4, R2 ;  /* 0x0000000407027825 */ /* 0x000fe400078e0202 */
[----:B-1----:R-:W2:Y:S04]  /*0120*/  LDG.E R5, desc[UR4][R4.64] ;  /* 0x0000000404057981 */ /* 0x002ea8000c1e1900 */
[----:B------:R-:W2:Y:S02]  /*0130*/  LDG.E R0, desc[UR4][R2.64] ;  /* 0x0000000402007981 */ /* 0x000ea4000c1e1900 */
[----:B--2---:R-:W-:-:S04]  /*0140*/  FFMA R6, R0, R5, RZ ;  /* 0x0000000500067223 */ /* 0x004fc800000000ff */
[----:B------:R-:W-:-:S04]  /*0150*/  FFMA R6, R0, R5, R6 ;  /* 0x0000000500067223 */ /* 0x000fc80000000006 */
        /* <DEDUP_REMOVED lines=997> */
[----:B------:R-:W-:-:S05]  /*3fb0*/  FFMA R5, R0, R5, R4 ;  /* 0x0000000500057223 */ /* 0x000fca0000000004 */
[----:B------:R-:W-:Y:S01]  /*3fc0*/  STG.E desc[UR4][R2.64], R5 ;  /* 0x0000000502007986 */ /* 0x000fe2000c101904 */
[----:B------:R-:W-:Y:S05]  /*3fd0*/  EXIT ;  /* 0x000000000000794d */ /* 0x000fea0003800000 */
.L_x_3:
        /* <DEDUP_REMOVED lines=10> */
.L_x_7:


//--------------------- .nv.shared.reserved.0     --------------------------
	.section	.nv.shared.reserved.0,"aw",@nobits
	.weak		__nv_reservedSMEM_offset_0_alias
	.size		__nv_reservedSMEM_offset_0_alias, 0, 64
	.other		__nv_reservedSMEM_offset_0_alias,@"STO_CUDA_RESERVED_SHARED STV_DEFAULT"
__nv_reservedSMEM_offset_0_alias:
	.zero		0
	.zero		64


//--------------------- .nv.constant0._Z13stress_atomicPf --------------------------
	.section	.nv.constant0._Z13stress_atomicPf,"a",@progbits
	.sectionflags	@""
	.align	4
.nv.constant0._Z13stress_atomicPf:
	.zero		904


//--------------------- .nv.constant0._Z9stress_xuPf --------------------------
	.section	.nv.constant0._Z9stress_xuPf,"a",@progbits
	.sectionflags	@""
	.align	4
.nv.constant0._Z9stress_xuPf:
	.zero		904


//--------------------- .nv.constant0._Z13stress_memoryPf --------------------------
	.section	.nv.constant0._Z13stress_memoryPf,"a",@progbits
	.sectionflags	@""
	.align	4
.nv.constant0._Z13stress_memoryPf:
	.zero		904


//--------------------- .nv.constant0._Z14stress_computePf --------------------------
	.section	.nv.constant0._Z14stress_computePf,"a",@progbits
	.sectionflags	@""
	.align	4
.nv.constant0._Z14stress_computePf:
	.zero		904


//--------------------- SYMBOLS --------------------------

	.type		.nv.reservedSmem.offset0,@object
	.size		.nv.reservedSmem.offset0,0x4
